//
// Generated by NVIDIA NVVM Compiler
//
// Compiler Build ID: CL-36424714
// Cuda compilation tools, release 13.0, V13.0.88
// Based on NVVM 20.0.0
//

.version 9.0
.target sm_100
.address_size 64

	// .globl	_Z9vectorAddPKiS0_Pii

.visible .entry _Z9vectorAddPKiS0_Pii(
	.param .u64 .ptr .align 1 _Z9vectorAddPKiS0_Pii_param_0,
	.param .u64 .ptr .align 1 _Z9vectorAddPKiS0_Pii_param_1,
	.param .u64 .ptr .align 1 _Z9vectorAddPKiS0_Pii_param_2,
	.param .u32 _Z9vectorAddPKiS0_Pii_param_3
)
{
	.reg .pred 	%p<2>;
	.reg .b32 	%r<9>;
	.reg .b64 	%rd<11>;

	ld.param.u64 	%rd1, [_Z9vectorAddPKiS0_Pii_param_0];
	ld.param.u64 	%rd2, [_Z9vectorAddPKiS0_Pii_param_1];
	ld.param.u64 	%rd3, [_Z9vectorAddPKiS0_Pii_param_2];
	ld.param.u32 	%r2, [_Z9vectorAddPKiS0_Pii_param_3];
	mov.u32 	%r3, %ntid.x;
	mov.u32 	%r4, %ctaid.x;
	mov.u32 	%r5, %tid.x;
	mad.lo.s32 	%r1, %r3, %r4, %r5;
	setp.ge.s32 	%p1, %r1, %r2;
	@%p1 bra 	$L__BB0_2;
	cvta.to.global.u64 	%rd4, %rd1;
	cvta.to.global.u64 	%rd5, %rd2;
	cvta.to.global.u64 	%rd6, %rd3;
	mul.wide.s32 	%rd7, %r1, 4;
	add.s64 	%rd8, %rd4, %rd7;
	ld.global.nc.u32 	%r6, [%rd8];
	add.s64 	%rd9, %rd5, %rd7;
	ld.global.nc.u32 	%r7, [%rd9];
	add.s32 	%r8, %r7, %r6;
	add.s64 	%rd10, %rd6, %rd7;
	st.global.u32 	[%rd10], %r8;
$L__BB0_2:
	ret;

}


// ===== COMPILED SASS (sm_100) =====

	.target	sm_100

	.elftype	@"ET_EXEC"


//--------------------- .note.nv.tkinfo           --------------------------
	.section	.note.nv.tkinfo,"",@"SHT_NOTE"
	.sectionflags	@"SHF_NOTE_NV_TKINFO"
	.tkinfo
        /*0018*/ 	.word	0x00000002
        /*0030*/ 	.string	""
        /*0030*/ 	.string	"ptxas"
        /*0030*/ 	.string	"Cuda compilation tools, release 13.0, V13.0.88"
        /*0030*/ 	.string	"Build cuda_13.0.r13.0/compiler.36424714_0"
        /*0030*/ 	.string	"-arch sm_100 -m 64 "



//--------------------- .note.nv.cuinfo           --------------------------
	.section	.note.nv.cuinfo,"",@"SHT_NOTE"
	.sectionflags	@"SHF_NOTE_NV_CUINFO"
        /*0018*/ 	.short	0x0002
        /*001a*/ 	.short	0x0064
        /*001c*/ 	.short	0x0082
	.zero		2


//--------------------- .nv.info                  --------------------------
	.section	.nv.info,"",@"SHT_CUDA_INFO"
	.align	4


	//----- nvinfo : EIATTR_REGCOUNT
	.align		4
        /*0000*/ 	.byte	0x04, 0x2f
        /*0002*/ 	.short	(.L_1 - .L_0)
	.align		4
.L_0:
        /*0004*/ 	.word	index@(_Z9vectorAddPKiS0_Pii)
        /*0008*/ 	.word	0x0000000c


	//----- nvinfo : EIATTR_FRAME_SIZE
	.align		4
.L_1:
        /*000c*/ 	.byte	0x04, 0x11
        /*000e*/ 	.short	(.L_3 - .L_2)
	.align		4
.L_2:
        /*0010*/ 	.word	index@(_Z9vectorAddPKiS0_Pii)
        /*0014*/ 	.word	0x00000000


	//----- nvinfo : EIATTR_MIN_STACK_SIZE
	.align		4
.L_3:
        /*0018*/ 	.byte	0x04, 0x12
        /*001a*/ 	.short	(.L_5 - .L_4)
	.align		4
.L_4:
        /*001c*/ 	.word	index@(_Z9vectorAddPKiS0_Pii)
        /*0020*/ 	.word	0x00000000
.L_5:


//--------------------- .nv.compat                --------------------------
	.section	.nv.compat,"",@"SHT_CUDA_COMPAT_INFO"
	.align	4
        /*0000*/ 	.byte	0x02, 0x09, 0x00, 0x00, 0x02, 0x02, 0x01, 0x00, 0x02, 0x05, 0x05, 0x00, 0x03, 0x07, 0x01, 0x01
        /*0010*/ 	.byte	0x02, 0x03, 0x00, 0x00, 0x02, 0x06, 0x01, 0x00, 0x04, 0x0b, 0x08, 0x00, 0x09, 0x00, 0x00, 0x00
        /*0020*/ 	.byte	0x00, 0x00, 0x00, 0x00


//--------------------- .nv.info._Z9vectorAddPKiS0_Pii --------------------------
	.section	.nv.info._Z9vectorAddPKiS0_Pii,"",@"SHT_CUDA_INFO"
	.sectionflags	@""
	.align	4


	//----- nvinfo : EIATTR_CUDA_API_VERSION
	.align		4
        /*0000*/ 	.byte	0x04, 0x37
        /*0002*/ 	.short	(.L_7 - .L_6)
.L_6:
        /*0004*/ 	.word	0x00000082


	//----- nvinfo : EIATTR_KPARAM_INFO
	.align		4
.L_7:
        /*0008*/ 	.byte	0x04, 0x17
        /*000a*/ 	.short	(.L_9 - .L_8)
.L_8:
        /*000c*/ 	.word	0x00000000
        /*0010*/ 	.short	0x0003
        /*0012*/ 	.short	0x0018
        /*0014*/ 	.byte	0x00, 0xf0, 0x11, 0x00


	//----- nvinfo : EIATTR_KPARAM_INFO
	.align		4
.L_9:
        /*0018*/ 	.byte	0x04, 0x17
        /*001a*/ 	.short	(.L_11 - .L_10)
.L_10:
        /*001c*/ 	.word	0x00000000
        /*0020*/ 	.short	0x0002
        /*0022*/ 	.short	0x0010
        /*0024*/ 	.byte	0x00, 0xf5, 0x21, 0x00


	//----- nvinfo : EIATTR_KPARAM_INFO
	.align		4
.L_11:
        /*0028*/ 	.byte	0x04, 0x17
        /*002a*/ 	.short	(.L_13 - .L_12)
.L_12:
        /*002c*/ 	.word	0x00000000
        /*0030*/ 	.short	0x0001
        /*0032*/ 	.short	0x0008
        /*0034*/ 	.byte	0x00, 0xf5, 0x21, 0x00


	//----- nvinfo : EIATTR_KPARAM_INFO
	.align		4
.L_13:
        /*0038*/ 	.byte	0x04, 0x17
        /*003a*/ 	.short	(.L_15 - .L_14)
.L_14:
        /*003c*/ 	.word	0x00000000
        /*0040*/ 	.short	0x0000
        /*0042*/ 	.short	0x0000
        /*0044*/ 	.byte	0x00, 0xf5, 0x21, 0x00


	//----- nvinfo : EIATTR_SPARSE_MMA_MASK
	.align		4
.L_15:
        /*0048*/ 	.byte	0x03, 0x50
        /*004a*/ 	.short	0x0000


	//----- nvinfo : EIATTR_MAXREG_COUNT
	.align		4
        /*004c*/ 	.byte	0x03, 0x1b
        /*004e*/ 	.short	0x00ff


	//----- nvinfo : EIATTR_MERCURY_ISA_VERSION
	.align		4
        /*0050*/ 	.byte	0x03, 0x5f
        /*0052*/ 	.short	0x0101


	//----- nvinfo : EIATTR_VRC_CTA_INIT_COUNT
	.align		4
        /*0054*/ 	.byte	0x02, 0x4a
	.zero		1
	.zero		1


	//----- nvinfo : EIATTR_EXIT_INSTR_OFFSETS
	.align		4
        /*0058*/ 	.byte	0x04, 0x1c
        /*005a*/ 	.short	(.L_17 - .L_16)


	//   ....[0]....
.L_16:
        /*005c*/ 	.word	0x00000070


	//   ....[1]....
        /*0060*/ 	.word	0x00000130


	//----- nvinfo : EIATTR_CBANK_PARAM_SIZE
	.align		4
.L_17:
        /*0064*/ 	.byte	0x03, 0x19
        /*0066*/ 	.short	0x001c


	//----- nvinfo : EIATTR_PARAM_CBANK
	.align		4
        /*0068*/ 	.byte	0x04, 0x0a
        /*006a*/ 	.short	(.L_19 - .L_18)
	.align		4
.L_18:
        /*006c*/ 	.word	index@(.nv.constant0._Z9vectorAddPKiS0_Pii)
        /*0070*/ 	.short	0x0380
        /*0072*/ 	.short	0x001c


	//----- nvinfo : EIATTR_SW_WAR
	.align		4
.L_19:
        /*0074*/ 	.byte	0x04, 0x36
        /*0076*/ 	.short	(.L_21 - .L_20)
.L_20:
        /*0078*/ 	.word	0x00000008
.L_21:


//--------------------- .nv.callgraph             --------------------------
	.section	.nv.callgraph,"",@"SHT_CUDA_CALLGRAPH"
	.align	4
	.sectionentsize	8
	.align		4
        /*0000*/ 	.word	0x00000000
	.align		4
        /*0004*/ 	.word	0xffffffff
	.align		4
        /*0008*/ 	.word	0x00000000
	.align		4
        /*000c*/ 	.word	0xfffffffe
	.align		4
        /*0010*/ 	.word	0x00000000
	.align		4
        /*0014*/ 	.word	0xfffffffd
	.align		4
        /*0018*/ 	.word	0x00000000
	.align		4
        /*001c*/ 	.word	0xfffffffc


//--------------------- .text._Z9vectorAddPKiS0_Pii --------------------------
	.section	.text._Z9vectorAddPKiS0_Pii,"ax",@progbits
	.align	128
        .global         _Z9vectorAddPKiS0_Pii
        .type           _Z9vectorAddPKiS0_Pii,@function
        .size           _Z9vectorAddPKiS0_Pii,(.L_x_1 - _Z9vectorAddPKiS0_Pii)
        .other          _Z9vectorAddPKiS0_Pii,@"STO_CUDA_ENTRY STV_DEFAULT"
_Z9vectorAddPKiS0_Pii:
.text._Z9vectorAddPKiS0_Pii:
[----:B------:R-:W-:Y:S01]  /*0000*/  LDC R1, c[0x0][0x37c] ;  /* 0x0000df00ff017b82 */ /* 0x000fe20000000800 */
[----:B------:R-:W0:Y:S01]  /*0010*/  S2R R9, SR_CTAID.X ;  /* 0x0000000000097919 */ /* 0x000e220000002500 */
[----:B------:R-:W0:Y:S01]  /*0020*/  LDCU UR4, c[0x0][0x360] ;  /* 0x00006c00ff0477ac */ /* 0x000e220008000800 */
[----:B------:R-:W0:Y:S01]  /*0030*/  S2R R0, SR_TID.X ;  /* 0x0000000000007919 */ /* 0x000e220000002100 */
[----:B------:R-:W1:Y:S01]  /*0040*/  LDCU UR5, c[0x0][0x398] ;  /* 0x00007300ff0577ac */ /* 0x000e620008000800 */
[----:B0-----:R-:W-:-:S05]  /*0050*/  IMAD R9, R9, UR4, R0 ;  /* 0x0000000409097c24 */ /* 0x001fca000f8e0200 */
[----:B-1----:R-:W-:-:S13]  /*0060*/  ISETP.GE.AND P0, PT, R9, UR5, PT ;  /* 0x0000000509007c0c */ /* 0x002fda000bf06270 */
[----:B------:R-:W-:Y:S05]  /*0070*/  @P0 EXIT ;  /* 0x000000000000094d */ /* 0x000fea0003800000 */
[----:B------:R-:W0:Y:S01]  /*0080*/  LDC.64 R2, c[0x0][0x380] ;  /* 0x0000e000ff027b82 */ /* 0x000e220000000a00 */
[----:B------:R-:W1:Y:S07]  /*0090*/  LDCU.64 UR4, c[0x0][0x358] ;  /* 0x00006b00ff0477ac */ /* 0x000e6e0008000a00 */
[----:B------:R-:W2:Y:S08]  /*00a0*/  LDC.64 R4, c[0x0][0x388] ;  /* 0x0000e200ff047b82 */ /* 0x000eb00000000a00 */
[----:B------:R-:W3:Y:S01]  /*00b0*/  LDC.64 R6, c[0x0][0x390] ;  /* 0x0000e400ff067b82 */ /* 0x000ee20000000a00 */
[----:B0-----:R-:W-:-:S06]  /*00c0*/  IMAD.WIDE R2, R9, 0x4, R2 ;  /* 0x0000000409027825 */ /* 0x001fcc00078e0202 */
[----:B-1----:R-:W4:Y:S01]  /*00d0*/  LDG.E.CONSTANT R2, desc[UR4][R2.64] ;  /* 0x0000000402027981 */ /* 0x002f22000c1e9900 */
[----:B--2---:R-:W-:-:S06]  /*00e0*/  IMAD.WIDE R4, R9, 0x4, R4 ;  /* 0x0000000409047825 */ /* 0x004fcc00078e0204 */
[----:B------:R-:W4:Y:S01]  /*00f0*/  LDG.E.CONSTANT R5, desc[UR4][R4.64] ;  /* 0x0000000404057981 */ /* 0x000f22000c1e9900 */
[----:B---3--:R-:W-:Y:S01]  /*0100*/  IMAD.WIDE R6, R9, 0x4, R6 ;  /* 0x0000000409067825 */ /* 0x008fe200078e0206 */
[----:B----4-:R-:W-:-:S05]  /*0110*/  IADD3 R9, PT, PT, R2, R5, RZ ;  /* 0x0000000502097210 */ /* 0x010fca0007ffe0ff */
[----:B------:R-:W-:Y:S01]  /*0120*/  STG.E desc[UR4][R6.64], R9 ;  /* 0x0000000906007986 */ /* 0x000fe2000c101904 */
[----:B------:R-:W-:Y:S05]  /*0130*/  EXIT ;  /* 0x000000000000794d */ /* 0x000fea0003800000 */
.L_x_0:
[----:B------:R-:W-:-:S00]  /*0140*/  BRA `(.L_x_0) ;  /* 0xfffffffc00fc7947 */ /* 0x000fc0000383ffff */
[----:B------:R-:W-:-:S00]  /*0150*/  NOP ;  /* 0x0000000000007918 */ /* 0x000fc00000000000 */
        /* <DEDUP_REMOVED lines=10> */
.L_x_1:


//--------------------- .nv.shared.reserved.0     --------------------------
	.section	.nv.shared.reserved.0,"aw",@nobits
	.weak		__nv_reservedSMEM_offset_0_alias
	.size		__nv_reservedSMEM_offset_0_alias, 0, 64
	.other		__nv_reservedSMEM_offset_0_alias,@"STO_CUDA_RESERVED_SHARED STV_DEFAULT"
__nv_reservedSMEM_offset_0_alias:
	.zero		0
	.zero		64


//--------------------- .nv.constant0._Z9vectorAddPKiS0_Pii --------------------------
	.section	.nv.constant0._Z9vectorAddPKiS0_Pii,"a",@progbits
	.sectionflags	@""
	.align	4
.nv.constant0._Z9vectorAddPKiS0_Pii:
	.zero		924


//--------------------- SYMBOLS --------------------------

	.type		.nv.reservedSmem.offset0,@object
	.size		.nv.reservedSmem.offset0,0x4
